	.headerflags	@"EF_CUDA_TEXMODE_UNIFIED EF_CUDA_64BIT_ADDRESS EF_CUDA_ACCELERATORS EF_CUDA_SM90 EF_CUDA_VIRTUAL_SM(EF_CUDA_SM90)"
	.elftype	@"ET_EXEC"


//--------------------- .nv.info                  --------------------------
	.section	.nv.info,"",@"SHT_CUDA_INFO"
	.align	4


	//----- nvinfo : EIATTR_REGCOUNT
	.align		4
        /*0000*/ 	.byte	0x04, 0x2f
        /*0002*/ 	.short	(.L_1 - .L_0)
	.align		4
.L_0:
        /*0004*/ 	.word	index@(triton_poi_fused_convolution_max_pool2d_with_indices_relu_21)
        /*0008*/ 	.word	0x00000016


	//----- nvinfo : EIATTR_MIN_STACK_SIZE
	.align		4
.L_1:
        /*000c*/ 	.byte	0x04, 0x12
        /*000e*/ 	.short	(.L_3 - .L_2)
	.align		4
.L_2:
        /*0010*/ 	.word	index@(triton_poi_fused_convolution_max_pool2d_with_indices_relu_21)
        /*0014*/ 	.word	0x00000000


	//----- nvinfo : EIATTR_FRAME_SIZE
	.align		4
.L_3:
        /*0018*/ 	.byte	0x04, 0x11
        /*001a*/ 	.short	(.L_5 - .L_4)
	.align		4
.L_4:
        /*001c*/ 	.word	index@(triton_poi_fused_convolution_max_pool2d_with_indices_relu_21)
        /*0020*/ 	.word	0x00000000


	//----- nvinfo : EIATTR_MIN_STACK_SIZE
	.align		4
.L_5:
        /*0024*/ 	.byte	0x04, 0x12
        /*0026*/ 	.short	(.L_7 - .L_6)
	.align		4
.L_6:
        /*0028*/ 	.word	index@(triton_poi_fused_convolution_max_pool2d_with_indices_relu_21)
        /*002c*/ 	.word	0x00000000
.L_7:


//--------------------- .nv.info.triton_poi_fused_convolution_max_pool2d_with_indices_relu_21 --------------------------
	.section	.nv.info.triton_poi_fused_convolution_max_pool2d_with_indices_relu_21,"",@"SHT_CUDA_INFO"
	.sectionflags	@""
	.align	4


	//----- nvinfo : EIATTR_CUDA_API_VERSION
	.align		4
        /*0000*/ 	.byte	0x04, 0x37
        /*0002*/ 	.short	(.L_9 - .L_8)
.L_8:
        /*0004*/ 	.word	0x0000007c


	//----- nvinfo : EIATTR_KPARAM_INFO
	.align		4
.L_9:
        /*0008*/ 	.byte	0x04, 0x17
        /*000a*/ 	.short	(.L_11 - .L_10)
.L_10:
        /*000c*/ 	.word	0x00000000
        /*0010*/ 	.short	0x0005
        /*0012*/ 	.short	0x0024
        /*0014*/ 	.byte	0x00, 0xf0, 0x11, 0x00


	//----- nvinfo : EIATTR_KPARAM_INFO
	.align		4
.L_11:
        /*0018*/ 	.byte	0x04, 0x17
        /*001a*/ 	.short	(.L_13 - .L_12)
.L_12:
        /*001c*/ 	.word	0x00000000
        /*0020*/ 	.short	0x0004
        /*0022*/ 	.short	0x0020
        /*0024*/ 	.byte	0x00, 0xf0, 0x11, 0x00


	//----- nvinfo : EIATTR_KPARAM_INFO
	.align		4
.L_13:
        /*0028*/ 	.byte	0x04, 0x17
        /*002a*/ 	.short	(.L_15 - .L_14)
.L_14:
        /*002c*/ 	.word	0x00000000
        /*0030*/ 	.short	0x0003
        /*0032*/ 	.short	0x0018
        /*0034*/ 	.byte	0x00, 0xf4, 0x21, 0x00


	//----- nvinfo : EIATTR_KPARAM_INFO
	.align		4
.L_15:
        /*0038*/ 	.byte	0x04, 0x17
        /*003a*/ 	.short	(.L_17 - .L_16)
.L_16:
        /*003c*/ 	.word	0x00000000
        /*0040*/ 	.short	0x0002
        /*0042*/ 	.short	0x0010
        /*0044*/ 	.byte	0x00, 0xf4, 0x21, 0x00


	//----- nvinfo : EIATTR_KPARAM_INFO
	.align		4
.L_17:
        /*0048*/ 	.byte	0x04, 0x17
        /*004a*/ 	.short	(.L_19 - .L_18)
.L_18:
        /*004c*/ 	.word	0x00000000
        /*0050*/ 	.short	0x0001
        /*0052*/ 	.short	0x0008
        /*0054*/ 	.byte	0x00, 0xf4, 0x21, 0x00


	//----- nvinfo : EIATTR_KPARAM_INFO
	.align		4
.L_19:
        /*0058*/ 	.byte	0x04, 0x17
        /*005a*/ 	.short	(.L_21 - .L_20)
.L_20:
        /*005c*/ 	.word	0x00000000
        /*0060*/ 	.short	0x0000
        /*0062*/ 	.short	0x0000
        /*0064*/ 	.byte	0x00, 0xf4, 0x21, 0x00


	//----- nvinfo : EIATTR_SPARSE_MMA_MASK
	.align		4
.L_21:
        /*0068*/ 	.byte	0x03, 0x50
        /*006a*/ 	.short	0x0000


	//----- nvinfo : EIATTR_MAXREG_COUNT
	.align		4
        /*006c*/ 	.byte	0x03, 0x1b
        /*006e*/ 	.short	0x00ff


	//----- nvinfo : EIATTR_EXIT_INSTR_OFFSETS
	.align		4
        /*0070*/ 	.byte	0x04, 0x1c
        /*0072*/ 	.short	(.L_23 - .L_22)


	//   ....[0]....
.L_22:
        /*0074*/ 	.word	0x00000380


	//   ....[1]....
        /*0078*/ 	.word	0x000003a0


	//----- nvinfo : EIATTR_REQNTID
	.align		4
.L_23:
        /*007c*/ 	.byte	0x04, 0x10
        /*007e*/ 	.short	(.L_25 - .L_24)
.L_24:
        /*0080*/ 	.word	0x00000080
        /*0084*/ 	.word	0x00000001
        /*0088*/ 	.word	0x00000001


	//----- nvinfo : EIATTR_CBANK_PARAM_SIZE
	.align		4
.L_25:
        /*008c*/ 	.byte	0x03, 0x19
        /*008e*/ 	.short	0x0028


	//----- nvinfo : EIATTR_PARAM_CBANK
	.align		4
        /*0090*/ 	.byte	0x04, 0x0a
        /*0092*/ 	.short	(.L_27 - .L_26)
	.align		4
.L_26:
        /*0094*/ 	.word	index@(.nv.constant0.triton_poi_fused_convolution_max_pool2d_with_indices_relu_21)
        /*0098*/ 	.short	0x0210
        /*009a*/ 	.short	0x0028


	//----- nvinfo : EIATTR_SW_WAR
	.align		4
.L_27:
        /*009c*/ 	.byte	0x04, 0x36
        /*009e*/ 	.short	(.L_29 - .L_28)
.L_28:
        /*00a0*/ 	.word	0x00000008
.L_29:


//--------------------- .nv.callgraph             --------------------------
	.section	.nv.callgraph,"",@"SHT_CUDA_CALLGRAPH"
	.align	4
	.sectionentsize	8
	.align		4
        /*0000*/ 	.word	0x00000000
	.align		4
        /*0004*/ 	.word	0xffffffff
	.align		4
        /*0008*/ 	.word	0x00000000
	.align		4
        /*000c*/ 	.word	0xfffffffe
	.align		4
        /*0010*/ 	.word	0x00000000
	.align		4
        /*0014*/ 	.word	0xfffffffd
	.align		4
        /*0018*/ 	.word	0x00000000
	.align		4
        /*001c*/ 	.word	0xfffffffc


//--------------------- .text.triton_poi_fused_convolution_max_pool2d_with_indices_relu_21 --------------------------
	.section	.text.triton_poi_fused_convolution_max_pool2d_with_indices_relu_21,"ax",@progbits
	.sectionflags	@"SHF_BARRIERS=1"
	.align	128
        .global         triton_poi_fused_convolution_max_pool2d_with_indices_relu_21
        .type           triton_poi_fused_convolution_max_pool2d_with_indices_relu_21,@function
        .size           triton_poi_fused_convolution_max_pool2d_with_indices_relu_21,(.L_x_1 - triton_poi_fused_convolution_max_pool2d_with_indices_relu_21)
        .other          triton_poi_fused_convolution_max_pool2d_with_indices_relu_21,@"STO_CUDA_ENTRY STV_DEFAULT"
triton_poi_fused_convolution_max_pool2d_with_indices_relu_21:
.text.triton_poi_fused_convolution_max_pool2d_with_indices_relu_21:
[----:B------:R-:W0:Y:S02]  /*0000*/  LDC R1, c[0x0][0x28] ;  /* 0x00000a00ff017b82 */ /* 0x000e240000000800 */
[----:B------:R-:W1:Y:S01]  /*0010*/  S2R R14, SR_TID.X ;  /* 0x00000000000e7919 */ /* 0x000e620000002100 */
[----:B------:R-:W2:Y:S01]  /*0020*/  LDC.64 R6, c[0x0][0x218] ;  /* 0x00008600ff067b82 */ /* 0x000ea20000000a00 */
[----:B------:R-:W-:Y:S01]  /*0030*/  CS2R R12, SRZ ;  /* 0x00000000000c7805 */ /* 0x000fe2000001ff00 */
[----:B------:R-:W-:Y:S01]  /*0040*/  ULDC.64 UR6, c[0x0][0x208] ;  /* 0x0000820000067ab9 */ /* 0x000fe20000000a00 */
[----:B------:R-:W3:Y:S01]  /*0050*/  S2R R4, SR_CTAID.Y ;  /* 0x0000000000047919 */ /* 0x000ee20000002600 */
[----:B------:R-:W4:Y:S04]  /*0060*/  S2R R0, SR_CTAID.X ;  /* 0x0000000000007919 */ /* 0x000f280000002500 */
[----:B------:R-:W5:Y:S01]  /*0070*/  LDC.64 R2, c[0x0][0x210] ;  /* 0x00008400ff027b82 */ /* 0x000f620000000a00 */
[----:B-1----:R-:W-:Y:S01]  /*0080*/  IMAD.SHL.U32 R9, R14, 0x2, RZ ;  /* 0x000000020e097824 */ /* 0x002fe200078e00ff */
[----:B---3--:R-:W-:-:S04]  /*0090*/  SHF.R.S32.HI R8, RZ, 0x17, R4 ;  /* 0x00000017ff087819 */ /* 0x008fc80000011404 */
[----:B------:R-:W-:Y:S02]  /*00a0*/  LOP3.LUT R9, R9, 0xfe, RZ, 0xc0, !PT ;  /* 0x000000fe09097812 */ /* 0x000fe400078ec0ff */
[----:B------:R-:W-:Y:S02]  /*00b0*/  SGXT R8, R8, 0x1 ;  /* 0x000000010808781a */ /* 0x000fe40000000200 */
[----:B------:R-:W-:Y:S02]  /*00c0*/  PRMT R5, R9, 0x6540, R4 ;  /* 0x0000654009057816 */ /* 0x000fe40000000004 */
[----:B----4-:R-:W-:Y:S02]  /*00d0*/  ISETP.GE.AND P2, PT, R0, 0x10, PT ;  /* 0x000000100000780c */ /* 0x010fe40003f46270 */
[----:B------:R-:W-:-:S04]  /*00e0*/  LEA.HI R8, R8, R5, RZ, 0x9 ;  /* 0x0000000508087211 */ /* 0x000fc800078f48ff */
[C---:B------:R-:W-:Y:S01]  /*00f0*/  LOP3.LUT R10, R8.reuse, 0xfffffe00, RZ, 0xc0, !PT ;  /* 0xfffffe00080a7812 */ /* 0x040fe200078ec0ff */
[----:B------:R-:W-:-:S04]  /*0100*/  IMAD.SHL.U32 R8, R8, 0x10, RZ ;  /* 0x0000001008087824 */ /* 0x000fc800078e00ff */
[----:B------:R-:W-:Y:S01]  /*0110*/  IMAD.IADD R11, R5, 0x1, -R10 ;  /* 0x00000001050b7824 */ /* 0x000fe200078e0a0a */
[----:B------:R-:W-:-:S03]  /*0120*/  LOP3.LUT R8, R8, 0xffffe000, RZ, 0xc0, !PT ;  /* 0xffffe00008087812 */ /* 0x000fc600078ec0ff */
[----:B------:R-:W-:Y:S02]  /*0130*/  IMAD R5, R0, 0x200, R11 ;  /* 0x0000020000057824 */ /* 0x000fe400078e020b */
[----:B--2---:R-:W-:-:S04]  /*0140*/  IMAD.WIDE R6, R11, 0x4, R6 ;  /* 0x000000040b067825 */ /* 0x004fc800078e0206 */
[----:B------:R-:W-:Y:S02]  /*0150*/  IMAD.IADD R5, R5, 0x1, R8 ;  /* 0x0000000105057824 */ /* 0x000fe400078e0208 */
[----:B------:R-:W2:Y:S02]  /*0160*/  LDG.E.EL.64 R6, desc[UR6][R6.64] ;  /* 0x0000000606067981 */ /* 0x000ea4000c2e1b00 */
[----:B-----5:R-:W-:-:S05]  /*0170*/  IMAD.WIDE R2, R5, 0x4, R2 ;  /* 0x0000000405027825 */ /* 0x020fca00078e0202 */
[----:B------:R-:W2:Y:S01]  /*0180*/  @!P2 LDG.E.EL.64 R12, desc[UR6][R2.64] ;  /* 0x00000006020ca981 */ /* 0x000ea2000c2e1b00 */
[----:B------:R-:W1:Y:S01]  /*0190*/  S2UR UR5, SR_CgaCtaId ;  /* 0x00000000000579c3 */ /* 0x000e620000008800 */
[----:B------:R-:W-:Y:S01]  /*01a0*/  UMOV UR4, 0x400 ;  /* 0x0000040000047882 */ /* 0x000fe20000000000 */
[----:B------:R-:W-:Y:S01]  /*01b0*/  LOP3.LUT R11, R14, 0x7f, RZ, 0xc0, !PT ;  /* 0x0000007f0e0b7812 */ /* 0x000fe200078ec0ff */
[----:B-1----:R-:W-:-:S06]  /*01c0*/  UPRMT UR4, UR5, 0x654, UR4 ;  /* 0x0000065405047896 */ /* 0x002fcc0008000004 */
[----:B------:R-:W-:Y:S02]  /*01d0*/  LEA R14, R9, UR4, 0x3 ;  /* 0x00000004090e7c11 */ /* 0x000fe4000f8e18ff */
[----:B------:R-:W-:-:S04]  /*01e0*/  LOP3.LUT R8, R11, 0x80, RZ, 0xfc, !PT ;  /* 0x000000800b087812 */ /* 0x000fc800078efcff */
[----:B------:R-:W-:Y:S02]  /*01f0*/  LEA R16, R8, UR4, 0x3 ;  /* 0x0000000408107c11 */ /* 0x000fe4000f8e18ff */
[----:B------:R-:W1:Y:S01]  /*0200*/  LDC.64 R8, c[0x0][0x220] ;  /* 0x00008800ff087b82 */ /* 0x000e620000000a00 */
[----:B--2---:R-:W-:Y:S01]  /*0210*/  FSETP.GEU.AND P0, PT, R12, -R6, PT ;  /* 0x800000060c00720b */ /* 0x004fe20003f0e000 */
[----:B------:R-:W-:Y:S01]  /*0220*/  FADD R12, R6, R12 ;  /* 0x0000000c060c7221 */ /* 0x000fe20000000000 */
[----:B------:R-:W-:Y:S01]  /*0230*/  FADD R10, R7, R13 ;  /* 0x0000000d070a7221 */ /* 0x000fe20000000000 */
[----:B------:R-:W-:-:S04]  /*0240*/  FSETP.GEU.AND P1, PT, R13, -R7, PT ;  /* 0x800000070d00720b */ /* 0x000fc80003f2e000 */
[----:B------:R-:W2:Y:S01]  /*0250*/  LDC.64 R6, c[0x0][0x228] ;  /* 0x00008a00ff067b82 */ /* 0x000ea20000000a00 */
[----:B------:R-:W-:Y:S02]  /*0260*/  FSEL R2, R12, RZ, P0 ;  /* 0x000000ff0c027208 */ /* 0x000fe40000000000 */
[----:B------:R-:W-:-:S03]  /*0270*/  FSEL R3, R10, RZ, P1 ;  /* 0x000000ff0a037208 */ /* 0x000fc60000800000 */
[----:B------:R-:W-:Y:S04]  /*0280*/  STS [R14], R2 ;  /* 0x000000020e007388 */ /* 0x000fe80000000800 */
[----:B------:R-:W-:Y:S01]  /*0290*/  STS [R14+0x8], R3 ;  /* 0x000008030e007388 */ /* 0x000fe20000000800 */
[----:B------:R-:W-:Y:S01]  /*02a0*/  BAR.SYNC.DEFER_BLOCKING 0x0 ;  /* 0x0000000000007b1d */ /* 0x000fe20000010000 */
[----:B------:R-:W-:Y:S01]  /*02b0*/  LEA R12, R11, UR4, 0x3 ;  /* 0x000000040b0c7c11 */ /* 0x000fe2000f8e18ff */
[----:B------:R-:W-:-:S04]  /*02c0*/  IMAD.SHL.U32 R10, R4, 0x100, RZ ;  /* 0x00000100040a7824 */ /* 0x000fc800078e00ff */
[----:B------:R-:W3:Y:S04]  /*02d0*/  LDS R17, [R12] ;  /* 0x000000000c117984 */ /* 0x000ee80000000800 */
[----:B------:R-:W4:Y:S01]  /*02e0*/  LDS R19, [R16] ;  /* 0x0000000010137984 */ /* 0x000f220000000800 */
[----:B------:R-:W-:Y:S02]  /*02f0*/  PRMT R13, R11, 0x6540, R4 ;  /* 0x000065400b0d7816 */ /* 0x000fe40000000004 */
[----:B------:R-:W-:-:S03]  /*0300*/  LOP3.LUT R11, R10, 0x80, R11, 0xfe, !PT ;  /* 0x000000800a0b7812 */ /* 0x000fc600078efe0b */
[--C-:B------:R-:W-:Y:S02]  /*0310*/  IMAD R13, R13, 0x10, R0.reuse ;  /* 0x000000100d0d7824 */ /* 0x100fe400078e0200 */
[----:B------:R-:W-:Y:S02]  /*0320*/  IMAD R15, R11, 0x10, R0 ;  /* 0x000000100b0f7824 */ /* 0x000fe400078e0200 */
[----:B-1----:R-:W-:-:S04]  /*0330*/  IMAD.WIDE R10, R13, 0x4, R8 ;  /* 0x000000040d0a7825 */ /* 0x002fc800078e0208 */
[----:B------:R-:W-:-:S04]  /*0340*/  IMAD.WIDE R8, R15, 0x4, R8 ;  /* 0x000000040f087825 */ /* 0x000fc800078e0208 */
[----:B--2---:R-:W-:Y:S01]  /*0350*/  IMAD.WIDE R6, R5, 0x4, R6 ;  /* 0x0000000405067825 */ /* 0x004fe200078e0206 */
[----:B---3--:R1:W-:Y:S04]  /*0360*/  @!P2 STG.E desc[UR6][R10.64], R17 ;  /* 0x000000110a00a986 */ /* 0x0083e8000c101906 */
[----:B----4-:R1:W-:Y:S01]  /*0370*/  @!P2 STG.E desc[UR6][R8.64], R19 ;  /* 0x000000130800a986 */ /* 0x0103e2000c101906 */
[----:B------:R-:W-:Y:S05]  /*0380*/  @P2 EXIT ;  /* 0x000000000000294d */ /* 0x000fea0003800000 */
[----:B------:R-:W-:Y:S01]  /*0390*/  STG.E.64 desc[UR6][R6.64], R2 ;  /* 0x0000000206007986 */ /* 0x000fe2000c101b06 */
[----:B------:R-:W-:Y:S05]  /*03a0*/  EXIT ;  /* 0x000000000000794d */ /* 0x000fea0003800000 */
.L_x_0:
[----:B------:R-:W-:-:S00]  /*03b0*/  BRA `(.L_x_0) ;  /* 0xfffffffc00fc7947 */ /* 0x000fc0000383ffff */
[----:B------:R-:W-:-:S00]  /*03c0*/  NOP ;  /* 0x0000000000007918 */ /* 0x000fc00000000000 */
        /* <DEDUP_REMOVED lines=11> */
.L_x_1:


//--------------------- .nv.shared.triton_poi_fused_convolution_max_pool2d_with_indices_relu_21 --------------------------
	.section	.nv.shared.triton_poi_fused_convolution_max_pool2d_with_indices_relu_21,"aw",@nobits
	.sectionflags	@""
	.align	16
	.zero		1024


//--------------------- .nv.constant0.triton_poi_fused_convolution_max_pool2d_with_indices_relu_21 --------------------------
	.section	.nv.constant0.triton_poi_fused_convolution_max_pool2d_with_indices_relu_21,"a",@progbits
	.sectionflags	@""
	.align	4
.nv.constant0.triton_poi_fused_convolution_max_pool2d_with_indices_relu_21:
	.zero		568
